//
// Generated by NVIDIA NVVM Compiler
//
// Compiler Build ID: CL-36424714
// Cuda compilation tools, release 13.0, V13.0.88
// Based on NVVM 20.0.0
//

.version 9.0
.target sm_100
.address_size 64

	// .globl	_Z4gemmILi32ELi32ELi8EEvPfS0_S0_iii
// _ZZ4gemmILi32ELi32ELi8EEvPfS0_S0_iiiE2sA has been demoted
// _ZZ4gemmILi32ELi32ELi8EEvPfS0_S0_iiiE2sB has been demoted

.visible .entry _Z4gemmILi32ELi32ELi8EEvPfS0_S0_iii(
	.param .u64 .ptr .align 1 _Z4gemmILi32ELi32ELi8EEvPfS0_S0_iii_param_0,
	.param .u64 .ptr .align 1 _Z4gemmILi32ELi32ELi8EEvPfS0_S0_iii_param_1,
	.param .u64 .ptr .align 1 _Z4gemmILi32ELi32ELi8EEvPfS0_S0_iii_param_2,
	.param .u32 _Z4gemmILi32ELi32ELi8EEvPfS0_S0_iii_param_3,
	.param .u32 _Z4gemmILi32ELi32ELi8EEvPfS0_S0_iii_param_4,
	.param .u32 _Z4gemmILi32ELi32ELi8EEvPfS0_S0_iii_param_5
)
{
	.reg .pred 	%p<12>;
	.reg .b32 	%r<57>;
	.reg .b32 	%f<91>;
	.reg .b64 	%rd<19>;
	// demoted variable
	.shared .align 4 .b8 _ZZ4gemmILi32ELi32ELi8EEvPfS0_S0_iiiE2sA[1024];
	// demoted variable
	.shared .align 4 .b8 _ZZ4gemmILi32ELi32ELi8EEvPfS0_S0_iiiE2sB[1024];
	ld.param.u64 	%rd5, [_Z4gemmILi32ELi32ELi8EEvPfS0_S0_iii_param_0];
	ld.param.u64 	%rd6, [_Z4gemmILi32ELi32ELi8EEvPfS0_S0_iii_param_1];
	ld.param.u64 	%rd4, [_Z4gemmILi32ELi32ELi8EEvPfS0_S0_iii_param_2];
	ld.param.u32 	%r27, [_Z4gemmILi32ELi32ELi8EEvPfS0_S0_iii_param_4];
	ld.param.u32 	%r28, [_Z4gemmILi32ELi32ELi8EEvPfS0_S0_iii_param_5];
	cvta.to.global.u64 	%rd1, %rd5;
	cvta.to.global.u64 	%rd2, %rd6;
	mov.u32 	%r1, %tid.x;
	shr.u32 	%r2, %r1, 5;
	and.b32  	%r3, %r1, 31;
	mov.u32 	%r29, %ctaid.x;
	shl.b32 	%r30, %r29, 5;
	or.b32  	%r4, %r30, %r2;
	mov.u32 	%r31, %ctaid.y;
	shl.b32 	%r5, %r31, 5;
	or.b32  	%r6, %r5, %r3;
	shr.s32 	%r32, %r28, 31;
	shr.u32 	%r33, %r32, 29;
	add.s32 	%r34, %r28, %r33;
	shr.s32 	%r7, %r34, 3;
	setp.lt.s32 	%p1, %r28, 8;
	mov.f32 	%f90, 0f00000000;
	@%p1 bra 	$L__BB0_18;
	mad.lo.s32 	%r8, %r28, %r4, %r3;
	shl.b32 	%r36, %r2, 5;
	mov.u32 	%r37, _ZZ4gemmILi32ELi32ELi8EEvPfS0_S0_iiiE2sA;
	add.s32 	%r9, %r37, %r36;
	shl.b32 	%r38, %r3, 2;
	add.s32 	%r10, %r9, %r38;
	shl.b32 	%r39, %r2, 7;
	mov.u32 	%r40, _ZZ4gemmILi32ELi32ELi8EEvPfS0_S0_iiiE2sB;
	add.s32 	%r12, %r40, %r38;
	add.s32 	%r11, %r12, %r39;
	and.b32  	%r41, %r28, 2147483640;
	setp.eq.s32 	%p2, %r41, 8;
	mov.f32 	%f90, 0f00000000;
	mov.b32 	%r56, 0;
	@%p2 bra 	$L__BB0_12;
	and.b32  	%r42, %r7, 268435454;
	neg.s32 	%r55, %r42;
	add.s32 	%r43, %r2, 8;
	mad.lo.s32 	%r44, %r27, %r43, %r5;
	add.s32 	%r54, %r44, %r3;
	shl.b32 	%r15, %r27, 4;
	mad.lo.s32 	%r45, %r27, %r2, %r5;
	add.s32 	%r53, %r45, %r3;
	mov.f32 	%f90, 0f00000000;
	mov.u32 	%r52, %r8;
$L__BB0_3:
	setp.lt.u32 	%p3, %r3, 8;
	mul.wide.s32 	%rd7, %r52, 4;
	add.s64 	%rd3, %rd1, %rd7;
	@%p3 bra 	$L__BB0_19;
$L__BB0_4:
	setp.lt.u32 	%p4, %r1, 256;
	@%p4 bra 	$L__BB0_5;
	bra.uni 	$L__BB0_6;
$L__BB0_5:
	mul.wide.s32 	%rd8, %r53, 4;
	add.s64 	%rd9, %rd2, %rd8;
	ld.global.f32 	%f13, [%rd9];
	st.shared.f32 	[%r11], %f13;
$L__BB0_6:
	setp.gt.u32 	%p5, %r3, 7;
	bar.sync 	0;
	ld.shared.f32 	%f14, [%r9];
	ld.shared.f32 	%f15, [%r12];
	fma.rn.f32 	%f16, %f14, %f15, %f90;
	ld.shared.f32 	%f17, [%r9+4];
	ld.shared.f32 	%f18, [%r12+128];
	fma.rn.f32 	%f19, %f17, %f18, %f16;
	ld.shared.f32 	%f20, [%r9+8];
	ld.shared.f32 	%f21, [%r12+256];
	fma.rn.f32 	%f22, %f20, %f21, %f19;
	ld.shared.f32 	%f23, [%r9+12];
	ld.shared.f32 	%f24, [%r12+384];
	fma.rn.f32 	%f25, %f23, %f24, %f22;
	ld.shared.f32 	%f26, [%r9+16];
	ld.shared.f32 	%f27, [%r12+512];
	fma.rn.f32 	%f28, %f26, %f27, %f25;
	ld.shared.f32 	%f29, [%r9+20];
	ld.shared.f32 	%f30, [%r12+640];
	fma.rn.f32 	%f31, %f29, %f30, %f28;
	ld.shared.f32 	%f32, [%r9+24];
	ld.shared.f32 	%f33, [%r12+768];
	fma.rn.f32 	%f34, %f32, %f33, %f31;
	ld.shared.f32 	%f35, [%r9+28];
	ld.shared.f32 	%f36, [%r12+896];
	fma.rn.f32 	%f2, %f35, %f36, %f34;
	bar.sync 	0;
	@%p5 bra 	$L__BB0_8;
	ld.global.f32 	%f37, [%rd3+32];
	st.shared.f32 	[%r10], %f37;
$L__BB0_8:
	setp.gt.u32 	%p6, %r1, 255;
	@%p6 bra 	$L__BB0_10;
	mul.wide.s32 	%rd10, %r54, 4;
	add.s64 	%rd11, %rd2, %rd10;
	ld.global.f32 	%f38, [%rd11];
	st.shared.f32 	[%r11], %f38;
$L__BB0_10:
	bar.sync 	0;
	ld.shared.f32 	%f39, [%r9];
	ld.shared.f32 	%f40, [%r12];
	fma.rn.f32 	%f41, %f39, %f40, %f2;
	ld.shared.f32 	%f42, [%r9+4];
	ld.shared.f32 	%f43, [%r12+128];
	fma.rn.f32 	%f44, %f42, %f43, %f41;
	ld.shared.f32 	%f45, [%r9+8];
	ld.shared.f32 	%f46, [%r12+256];
	fma.rn.f32 	%f47, %f45, %f46, %f44;
	ld.shared.f32 	%f48, [%r9+12];
	ld.shared.f32 	%f49, [%r12+384];
	fma.rn.f32 	%f50, %f48, %f49, %f47;
	ld.shared.f32 	%f51, [%r9+16];
	ld.shared.f32 	%f52, [%r12+512];
	fma.rn.f32 	%f53, %f51, %f52, %f50;
	ld.shared.f32 	%f54, [%r9+20];
	ld.shared.f32 	%f55, [%r12+640];
	fma.rn.f32 	%f56, %f54, %f55, %f53;
	ld.shared.f32 	%f57, [%r9+24];
	ld.shared.f32 	%f58, [%r12+768];
	fma.rn.f32 	%f59, %f57, %f58, %f56;
	ld.shared.f32 	%f60, [%r9+28];
	ld.shared.f32 	%f61, [%r12+896];
	fma.rn.f32 	%f90, %f60, %f61, %f59;
	bar.sync 	0;
	add.s32 	%r55, %r55, 2;
	add.s32 	%r54, %r54, %r15;
	add.s32 	%r53, %r53, %r15;
	add.s32 	%r52, %r52, 16;
	setp.ne.s32 	%p7, %r55, 0;
	@%p7 bra 	$L__BB0_3;
	shl.b32 	%r46, %r7, 3;
	and.b32  	%r56, %r46, 2147483632;
$L__BB0_12:
	and.b32  	%r47, %r7, 1;
	setp.eq.b32 	%p8, %r47, 1;
	not.pred 	%p9, %p8;
	@%p9 bra 	$L__BB0_18;
	setp.gt.u32 	%p10, %r3, 7;
	@%p10 bra 	$L__BB0_15;
	add.s32 	%r48, %r56, %r8;
	mul.wide.s32 	%rd12, %r48, 4;
	add.s64 	%rd13, %rd1, %rd12;
	ld.global.f32 	%f62, [%rd13];
	st.shared.f32 	[%r10], %f62;
$L__BB0_15:
	setp.gt.u32 	%p11, %r1, 255;
	@%p11 bra 	$L__BB0_17;
	add.s32 	%r49, %r56, %r2;
	mad.lo.s32 	%r50, %r49, %r27, %r6;
	mul.wide.s32 	%rd14, %r50, 4;
	add.s64 	%rd15, %rd2, %rd14;
	ld.global.f32 	%f63, [%rd15];
	st.shared.f32 	[%r11], %f63;
$L__BB0_17:
	bar.sync 	0;
	ld.shared.f32 	%f64, [%r9];
	ld.shared.f32 	%f65, [%r12];
	fma.rn.f32 	%f66, %f64, %f65, %f90;
	ld.shared.f32 	%f67, [%r9+4];
	ld.shared.f32 	%f68, [%r12+128];
	fma.rn.f32 	%f69, %f67, %f68, %f66;
	ld.shared.f32 	%f70, [%r9+8];
	ld.shared.f32 	%f71, [%r12+256];
	fma.rn.f32 	%f72, %f70, %f71, %f69;
	ld.shared.f32 	%f73, [%r9+12];
	ld.shared.f32 	%f74, [%r12+384];
	fma.rn.f32 	%f75, %f73, %f74, %f72;
	ld.shared.f32 	%f76, [%r9+16];
	ld.shared.f32 	%f77, [%r12+512];
	fma.rn.f32 	%f78, %f76, %f77, %f75;
	ld.shared.f32 	%f79, [%r9+20];
	ld.shared.f32 	%f80, [%r12+640];
	fma.rn.f32 	%f81, %f79, %f80, %f78;
	ld.shared.f32 	%f82, [%r9+24];
	ld.shared.f32 	%f83, [%r12+768];
	fma.rn.f32 	%f84, %f82, %f83, %f81;
	ld.shared.f32 	%f85, [%r9+28];
	ld.shared.f32 	%f86, [%r12+896];
	fma.rn.f32 	%f90, %f85, %f86, %f84;
	bar.sync 	0;
$L__BB0_18:
	cvta.to.global.u64 	%rd16, %rd4;
	mad.lo.s32 	%r51, %r27, %r4, %r6;
	mul.wide.s32 	%rd17, %r51, 4;
	add.s64 	%rd18, %rd16, %rd17;
	st.global.f32 	[%rd18], %f90;
	ret;
$L__BB0_19:
	ld.global.f32 	%f12, [%rd3];
	st.shared.f32 	[%r10], %f12;
	bra.uni 	$L__BB0_4;

}


// ===== COMPILED SASS (sm_100) =====

	.target	sm_100

	.elftype	@"ET_EXEC"


//--------------------- .note.nv.tkinfo           --------------------------
	.section	.note.nv.tkinfo,"",@"SHT_NOTE"
	.sectionflags	@"SHF_NOTE_NV_TKINFO"
	.tkinfo
        /*0018*/ 	.word	0x00000002
        /*0030*/ 	.string	""
        /*0030*/ 	.string	"ptxas"
        /*0030*/ 	.string	"Cuda compilation tools, release 13.0, V13.0.88"
        /*0030*/ 	.string	"Build cuda_13.0.r13.0/compiler.36424714_0"
        /*0030*/ 	.string	"-arch sm_100 -m 64 "



//--------------------- .note.nv.cuinfo           --------------------------
	.section	.note.nv.cuinfo,"",@"SHT_NOTE"
	.sectionflags	@"SHF_NOTE_NV_CUINFO"
        /*0018*/ 	.short	0x0002
        /*001a*/ 	.short	0x0064
        /*001c*/ 	.short	0x0082
	.zero		2


//--------------------- .nv.info                  --------------------------
	.section	.nv.info,"",@"SHT_CUDA_INFO"
	.align	4


	//----- nvinfo : EIATTR_REGCOUNT
	.align		4
        /*0000*/ 	.byte	0x04, 0x2f
        /*0002*/ 	.short	(.L_1 - .L_0)
	.align		4
.L_0:
        /*0004*/ 	.word	index@(_Z4gemmILi32ELi32ELi8EEvPfS0_S0_iii)
        /*0008*/ 	.word	0x00000020


	//----- nvinfo : EIATTR_FRAME_SIZE
	.align		4
.L_1:
        /*000c*/ 	.byte	0x04, 0x11
        /*000e*/ 	.short	(.L_3 - .L_2)
	.align		4
.L_2:
        /*0010*/ 	.word	index@(_Z4gemmILi32ELi32ELi8EEvPfS0_S0_iii)
        /*0014*/ 	.word	0x00000000


	//----- nvinfo : EIATTR_MIN_STACK_SIZE
	.align		4
.L_3:
        /*0018*/ 	.byte	0x04, 0x12
        /*001a*/ 	.short	(.L_5 - .L_4)
	.align		4
.L_4:
        /*001c*/ 	.word	index@(_Z4gemmILi32ELi32ELi8EEvPfS0_S0_iii)
        /*0020*/ 	.word	0x00000000
.L_5:


//--------------------- .nv.compat                --------------------------
	.section	.nv.compat,"",@"SHT_CUDA_COMPAT_INFO"
	.align	4
        /*0000*/ 	.byte	0x02, 0x09, 0x00, 0x00, 0x02, 0x02, 0x01, 0x00, 0x02, 0x05, 0x05, 0x00, 0x03, 0x07, 0x01, 0x01
        /*0010*/ 	.byte	0x02, 0x03, 0x00, 0x00, 0x02, 0x06, 0x01, 0x00, 0x04, 0x0b, 0x08, 0x00, 0x09, 0x00, 0x00, 0x00
        /*0020*/ 	.byte	0x00, 0x00, 0x00, 0x00


//--------------------- .nv.info._Z4gemmILi32ELi32ELi8EEvPfS0_S0_iii --------------------------
	.section	.nv.info._Z4gemmILi32ELi32ELi8EEvPfS0_S0_iii,"",@"SHT_CUDA_INFO"
	.sectionflags	@""
	.align	4


	//----- nvinfo : EIATTR_CUDA_API_VERSION
	.align		4
        /*0000*/ 	.byte	0x04, 0x37
        /*0002*/ 	.short	(.L_7 - .L_6)
.L_6:
        /*0004*/ 	.word	0x00000082


	//----- nvinfo : EIATTR_KPARAM_INFO
	.align		4
.L_7:
        /*0008*/ 	.byte	0x04, 0x17
        /*000a*/ 	.short	(.L_9 - .L_8)
.L_8:
        /*000c*/ 	.word	0x00000000
        /*0010*/ 	.short	0x0005
        /*0012*/ 	.short	0x0020
        /*0014*/ 	.byte	0x00, 0xf0, 0x11, 0x00


	//----- nvinfo : EIATTR_KPARAM_INFO
	.align		4
.L_9:
        /*0018*/ 	.byte	0x04, 0x17
        /*001a*/ 	.short	(.L_11 - .L_10)
.L_10:
        /*001c*/ 	.word	0x00000000
        /*0020*/ 	.short	0x0004
        /*0022*/ 	.short	0x001c
        /*0024*/ 	.byte	0x00, 0xf0, 0x11, 0x00


	//----- nvinfo : EIATTR_KPARAM_INFO
	.align		4
.L_11:
        /*0028*/ 	.byte	0x04, 0x17
        /*002a*/ 	.short	(.L_13 - .L_12)
.L_12:
        /*002c*/ 	.word	0x00000000
        /*0030*/ 	.short	0x0003
        /*0032*/ 	.short	0x0018
        /*0034*/ 	.byte	0x00, 0xf0, 0x11, 0x00


	//----- nvinfo : EIATTR_KPARAM_INFO
	.align		4
.L_13:
        /*0038*/ 	.byte	0x04, 0x17
        /*003a*/ 	.short	(.L_15 - .L_14)
.L_14:
        /*003c*/ 	.word	0x00000000
        /*0040*/ 	.short	0x0002
        /*0042*/ 	.short	0x0010
        /*0044*/ 	.byte	0x00, 0xf5, 0x21, 0x00


	//----- nvinfo : EIATTR_KPARAM_INFO
	.align		4
.L_15:
        /*0048*/ 	.byte	0x04, 0x17
        /*004a*/ 	.short	(.L_17 - .L_16)
.L_16:
        /*004c*/ 	.word	0x00000000
        /*0050*/ 	.short	0x0001
        /*0052*/ 	.short	0x0008
        /*0054*/ 	.byte	0x00, 0xf5, 0x21, 0x00


	//----- nvinfo : EIATTR_KPARAM_INFO
	.align		4
.L_17:
        /*0058*/ 	.byte	0x04, 0x17
        /*005a*/ 	.short	(.L_19 - .L_18)
.L_18:
        /*005c*/ 	.word	0x00000000
        /*0060*/ 	.short	0x0000
        /*0062*/ 	.short	0x0000
        /*0064*/ 	.byte	0x00, 0xf5, 0x21, 0x00


	//----- nvinfo : EIATTR_SPARSE_MMA_MASK
	.align		4
.L_19:
        /*0068*/ 	.byte	0x03, 0x50
        /*006a*/ 	.short	0x0000


	//----- nvinfo : EIATTR_MAXREG_COUNT
	.align		4
        /*006c*/ 	.byte	0x03, 0x1b
        /*006e*/ 	.short	0x00ff


	//----- nvinfo : EIATTR_NUM_BARRIERS
	.align		4
        /*0070*/ 	.byte	0x02, 0x4c
        /*0072*/ 	.byte	0x01
	.zero		1


	//----- nvinfo : EIATTR_MERCURY_ISA_VERSION
	.align		4
        /*0074*/ 	.byte	0x03, 0x5f
        /*0076*/ 	.short	0x0101


	//----- nvinfo : EIATTR_VRC_CTA_INIT_COUNT
	.align		4
        /*0078*/ 	.byte	0x02, 0x4a
	.zero		1
	.zero		1


	//----- nvinfo : EIATTR_EXIT_INSTR_OFFSETS
	.align		4
        /*007c*/ 	.byte	0x04, 0x1c
        /*007e*/ 	.short	(.L_21 - .L_20)


	//   ....[0]....
.L_20:
        /*0080*/ 	.word	0x00000980


	//----- nvinfo : EIATTR_CBANK_PARAM_SIZE
	.align		4
.L_21:
        /*0084*/ 	.byte	0x03, 0x19
        /*0086*/ 	.short	0x0024


	//----- nvinfo : EIATTR_PARAM_CBANK
	.align		4
        /*0088*/ 	.byte	0x04, 0x0a
        /*008a*/ 	.short	(.L_23 - .L_22)
	.align		4
.L_22:
        /*008c*/ 	.word	index@(.nv.constant0._Z4gemmILi32ELi32ELi8EEvPfS0_S0_iii)
        /*0090*/ 	.short	0x0380
        /*0092*/ 	.short	0x0024


	//----- nvinfo : EIATTR_SW_WAR
	.align		4
.L_23:
        /*0094*/ 	.byte	0x04, 0x36
        /*0096*/ 	.short	(.L_25 - .L_24)
.L_24:
        /*0098*/ 	.word	0x00000008
.L_25:


//--------------------- .nv.callgraph             --------------------------
	.section	.nv.callgraph,"",@"SHT_CUDA_CALLGRAPH"
	.align	4
	.sectionentsize	8
	.align		4
        /*0000*/ 	.word	0x00000000
	.align		4
        /*0004*/ 	.word	0xffffffff
	.align		4
        /*0008*/ 	.word	0x00000000
	.align		4
        /*000c*/ 	.word	0xfffffffe
	.align		4
        /*0010*/ 	.word	0x00000000
	.align		4
        /*0014*/ 	.word	0xfffffffd
	.align		4
        /*0018*/ 	.word	0x00000000
	.align		4
        /*001c*/ 	.word	0xfffffffc


//--------------------- .text._Z4gemmILi32ELi32ELi8EEvPfS0_S0_iii --------------------------
	.section	.text._Z4gemmILi32ELi32ELi8EEvPfS0_S0_iii,"ax",@progbits
	.align	128
        .global         _Z4gemmILi32ELi32ELi8EEvPfS0_S0_iii
        .type           _Z4gemmILi32ELi32ELi8EEvPfS0_S0_iii,@function
        .size           _Z4gemmILi32ELi32ELi8EEvPfS0_S0_iii,(.L_x_4 - _Z4gemmILi32ELi32ELi8EEvPfS0_S0_iii)
        .other          _Z4gemmILi32ELi32ELi8EEvPfS0_S0_iii,@"STO_CUDA_ENTRY STV_DEFAULT"
_Z4gemmILi32ELi32ELi8EEvPfS0_S0_iii:
.text._Z4gemmILi32ELi32ELi8EEvPfS0_S0_iii:
[----:B------:R-:W-:Y:S01]  /*0000*/  LDC R1, c[0x0][0x37c] ;  /* 0x0000df00ff017b82 */ /* 0x000fe20000000800 */
[----:B------:R-:W0:Y:S07]  /*0010*/  S2R R0, SR_TID.X ;  /* 0x0000000000007919 */ /* 0x000e2e0000002100 */
[----:B------:R-:W1:Y:S01]  /*0020*/  S2UR UR4, SR_CTAID.X ;  /* 0x00000000000479c3 */ /* 0x000e620000002500 */
[----:B------:R-:W2:Y:S01]  /*0030*/  LDCU UR9, c[0x0][0x3a0] ;  /* 0x00007400ff0977ac */ /* 0x000ea20008000800 */
[----:B------:R-:W-:Y:S01]  /*0040*/  HFMA2 R11, -RZ, RZ, 0, 0 ;  /* 0x00000000ff0b7431 */ /* 0x000fe200000001ff */
[----:B------:R-:W3:Y:S01]  /*0050*/  S2R R8, SR_CTAID.Y ;  /* 0x0000000000087919 */ /* 0x000ee20000002600 */
[----:B------:R-:W4:Y:S01]  /*0060*/  LDCU.64 UR10, c[0x0][0x358] ;  /* 0x00006b00ff0a77ac */ /* 0x000f220008000a00 */
[----:B--2---:R-:W-:-:S02]  /*0070*/  UISETP.GE.AND UP0, UPT, UR9, 0x8, UPT ;  /* 0x000000080900788c */ /* 0x004fc4000bf06270 */
[----:B-1----:R-:W-:Y:S01]  /*0080*/  USHF.L.U32 UR4, UR4, 0x5, URZ ;  /* 0x0000000504047899 */ /* 0x002fe200080006ff */
[----:B0-----:R-:W-:Y:S02]  /*0090*/  SHF.R.U32.HI R25, RZ, 0x5, R0 ;  /* 0x00000005ff197819 */ /* 0x001fe40000011600 */
[----:B---3--:R-:W-:-:S03]  /*00a0*/  SHF.L.U32 R8, R8, 0x5, RZ ;  /* 0x0000000508087819 */ /* 0x008fc600000006ff */
[----:B------:R-:W-:Y:S02]  /*00b0*/  LOP3.LUT R2, R25, UR4, RZ, 0xfc, !PT ;  /* 0x0000000419027c12 */ /* 0x000fe4000f8efcff */
[----:B------:R-:W-:Y:S01]  /*00c0*/  LOP3.LUT R3, R8, 0x1f, R0, 0xf8, !PT ;  /* 0x0000001f08037812 */ /* 0x000fe200078ef800 */
[----:B----4-:R-:W-:Y:S06]  /*00d0*/  BRA.U !UP0, `(.L_x_0) ;  /* 0x0000000908147547 */ /* 0x010fec000b800000 */
[----:B------:R-:W0:Y:S01]  /*00e0*/  S2UR UR6, SR_CgaCtaId ;  /* 0x00000000000679c3 */ /* 0x000e220000008800 */
[----:B------:R-:W-:Y:S01]  /*00f0*/  UMOV UR4, 0x400 ;  /* 0x0000040000047882 */ /* 0x000fe20000000000 */
[----:B------:R-:W-:Y:S01]  /*0100*/  ULOP3.LUT UR8, UR9, 0x7ffffff8, URZ, 0xc0, !UPT ;  /* 0x7ffffff809087892 */ /* 0x000fe2000f8ec0ff */
[----:B------:R-:W-:Y:S01]  /*0110*/  LOP3.LUT R5, R0, 0x1f, RZ, 0xc0, !PT ;  /* 0x0000001f00057812 */ /* 0x000fe200078ec0ff */
[----:B------:R-:W-:Y:S01]  /*0120*/  UIADD3 UR5, UPT, UPT, UR4, 0x400, URZ ;  /* 0x0000040004057890 */ /* 0x000fe2000fffe0ff */
[----:B------:R-:W-:Y:S01]  /*0130*/  MOV R11, RZ ;  /* 0x000000ff000b7202 */ /* 0x000fe20000000f00 */
[----:B------:R-:W-:Y:S02]  /*0140*/  UISETP.NE.AND UP0, UPT, UR8, 0x8, UPT ;  /* 0x000000080800788c */ /* 0x000fe4000bf05270 */
[----:B------:R-:W-:Y:S02]  /*0150*/  USHF.R.S32.HI UR7, URZ, 0x1f, UR9 ;  /* 0x0000001fff077899 */ /* 0x000fe40008011409 */
[----:B------:R-:W-:-:S02]  /*0160*/  IMAD R7, R2, UR9, R5 ;  /* 0x0000000902077c24 */ /* 0x000fc4000f8e0205 */
[----:B------:R-:W-:-:S04]  /*0170*/  ULEA.HI UR7, UR7, UR9, URZ, 0x3 ;  /* 0x0000000907077291 */ /* 0x000fc8000f8f18ff */
[----:B------:R-:W-:Y:S02]  /*0180*/  USHF.R.S32.HI UR7, URZ, 0x3, UR7 ;  /* 0x00000003ff077899 */ /* 0x000fe40008011407 */
[----:B0-----:R-:W-:Y:S02]  /*0190*/  ULEA UR4, UR6, UR4, 0x18 ;  /* 0x0000000406047291 */ /* 0x001fe4000f8ec0ff */
[----:B------:R-:W-:-:S04]  /*01a0*/  ULEA UR5, UR6, UR5, 0x18 ;  /* 0x0000000506057291 */ /* 0x000fc8000f8ec0ff */
[----:B------:R-:W-:Y:S01]  /*01b0*/  LEA R4, R25, UR4, 0x5 ;  /* 0x0000000419047c11 */ /* 0x000fe2000f8e28ff */
[----:B------:R-:W-:Y:S01]  /*01c0*/  UMOV UR4, URZ ;  /* 0x000000ff00047c82 */ /* 0x000fe20008000000 */
[C---:B------:R-:W-:Y:S02]  /*01d0*/  LEA R6, R5.reuse, UR5, 0x2 ;  /* 0x0000000505067c11 */ /* 0x040fe4000f8e10ff */
[----:B------:R-:W-:Y:S02]  /*01e0*/  LEA R16, R5, R4, 0x2 ;  /* 0x0000000405107211 */ /* 0x000fe400078e10ff */
[----:B------:R-:W-:Y:S01]  /*01f0*/  LEA R17, R25, R6, 0x7 ;  /* 0x0000000619117211 */ /* 0x000fe200078e38ff */
[----:B------:R-:W-:Y:S06]  /*0200*/  BRA.U !UP0, `(.L_x_1) ;  /* 0x0000000508347547 */ /* 0x000fec000b800000 */
[----:B------:R-:W0:Y:S01]  /*0210*/  LDCU UR5, c[0x0][0x39c] ;  /* 0x00007380ff0577ac */ /* 0x000e220008000800 */
[----:B------:R-:W1:Y:S01]  /*0220*/  LDC R18, c[0x0][0x39c] ;  /* 0x0000e700ff127b82 */ /* 0x000e620000000800 */
[----:B------:R-:W-:Y:S01]  /*0230*/  IADD3 R9, PT, PT, R25, 0x8, RZ ;  /* 0x0000000819097810 */ /* 0x000fe20007ffe0ff */
[----:B------:R-:W-:Y:S01]  /*0240*/  ULOP3.LUT UR4, UR7, 0xffffffe, URZ, 0xc0, !UPT ;  /* 0x0ffffffe07047892 */ /* 0x000fe2000f8ec0ff */
[----:B------:R-:W-:Y:S02]  /*0250*/  MOV R11, RZ ;  /* 0x000000ff000b7202 */ /* 0x000fe40000000f00 */
[----:B------:R-:W-:Y:S01]  /*0260*/  MOV R19, R7 ;  /* 0x0000000700137202 */ /* 0x000fe20000000f00 */
[----:B------:R-:W-:Y:S02]  /*0270*/  UIADD3 UR4, UPT, UPT, -UR4, URZ, URZ ;  /* 0x000000ff04047290 */ /* 0x000fe4000fffe1ff */
[----:B------:R-:W2:Y:S01]  /*0280*/  LDC.64 R26, c[0x0][0x380] ;  /* 0x0000e000ff1a7b82 */ /* 0x000ea20000000a00 */
[----:B0-----:R-:W-:-:S02]  /*0290*/  IMAD R10, R9, UR5, R8 ;  /* 0x00000005090a7c24 */ /* 0x001fc4000f8e0208 */
[----:B------:R-:W-:-:S03]  /*02a0*/  IMAD R8, R25, UR5, R8 ;  /* 0x0000000519087c24 */ /* 0x000fc6000f8e0208 */
[C---:B------:R-:W-:Y:S02]  /*02b0*/  IADD3 R21, PT, PT, R5.reuse, R10, RZ ;  /* 0x0000000a05157210 */ /* 0x040fe40007ffe0ff */
[----:B------:R-:W-:-:S07]  /*02c0*/  IADD3 R23, PT, PT, R5, R8, RZ ;  /* 0x0000000805177210 */ /* 0x000fce0007ffe0ff */
.L_x_2:
[----:B------:R-:W-:Y:S01]  /*02d0*/  ISETP.GE.U32.AND P0, PT, R0, 0x100, PT ;  /* 0x000001000000780c */ /* 0x000fe20003f06070 */
[----:B--2---:R-:W-:Y:S01]  /*02e0*/  IMAD.WIDE R28, R19, 0x4, R26 ;  /* 0x00000004131c7825 */ /* 0x004fe200078e021a */
[----:B------:R-:W-:-:S11]  /*02f0*/  ISETP.GE.U32.AND P1, PT, R5, 0x8, PT ;  /* 0x000000080500780c */ /* 0x000fd60003f26070 */
[----:B------:R-:W0:Y:S02]  /*0300*/  @!P0 LDC.64 R8, c[0x0][0x388] ;  /* 0x0000e200ff088b82 */ /* 0x000e240000000a00 */
[----:B------:R-:W2:Y:S01]  /*0310*/  @!P1 LDG.E R24, desc[UR10][R28.64] ;  /* 0x0000000a1c189981 */ /* 0x000ea2000c1e1900 */
[----:B0-----:R-:W-:-:S06]  /*0320*/  @!P0 IMAD.WIDE R8, R23, 0x4, R8 ;  /* 0x0000000417088825 */ /* 0x001fcc00078e0208 */
[----:B------:R-:W3:Y:S04]  /*0330*/  @!P0 LDG.E R8, desc[UR10][R8.64] ;  /* 0x0000000a08088981 */ /* 0x000ee8000c1e1900 */
[----:B--2---:R-:W-:Y:S04]  /*0340*/  @!P1 STS [R16], R24 ;  /* 0x0000001810009388 */ /* 0x004fe80000000800 */
[----:B---3--:R-:W-:Y:S01]  /*0350*/  @!P0 STS [R17], R8 ;  /* 0x0000000811008388 */ /* 0x008fe20000000800 */
[----:B------:R-:W-:Y:S06]  /*0360*/  BAR.SYNC.DEFER_BLOCKING 0x0 ;  /* 0x0000000000007b1d */ /* 0x000fec0000010000 */
[----:B------:R-:W-:Y:S04]  /*0370*/  LDS R20, [R6] ;  /* 0x0000000006147984 */ /* 0x000fe80000000800 */
[----:B------:R-:W0:Y:S04]  /*0380*/  LDS.128 R12, [R4] ;  /* 0x00000000040c7984 */ /* 0x000e280000000c00 */
[----:B------:R-:W2:Y:S04]  /*0390*/  LDS R22, [R6+0x80] ;  /* 0x0000800006167984 */ /* 0x000ea80000000800 */
[----:B------:R-:W3:Y:S01]  /*03a0*/  LDS R10, [R6+0x100] ;  /* 0x00010000060a7984 */ /* 0x000ee20000000800 */
[----:B0-----:R-:W-:-:S03]  /*03b0*/  FFMA R20, R12, R20, R11 ;  /* 0x000000140c147223 */ /* 0x001fc6000000000b */
[----:B------:R-:W0:Y:S01]  /*03c0*/  LDS R12, [R6+0x180] ;  /* 0x00018000060c7984 */ /* 0x000e220000000800 */
[----:B--2---:R-:W-:-:S03]  /*03d0*/  FFMA R11, R22, R13, R20 ;  /* 0x0000000d160b7223 */ /* 0x004fc60000000014 */
[----:B------:R-:W-:Y:S01]  /*03e0*/  LDS R13, [R6+0x200] ;  /* 0x00020000060d7984 */ /* 0x000fe20000000800 */
[----:B---3--:R-:W-:-:S03]  /*03f0*/  FFMA R14, R10, R14, R11 ;  /* 0x0000000e0a0e7223 */ /* 0x008fc6000000000b */
[----:B------:R-:W2:Y:S01]  /*0400*/  LDS.128 R8, [R4+0x10] ;  /* 0x0000100004087984 */ /* 0x000ea20000000c00 */
[----:B------:R-:W-:Y:S02]  /*0410*/  ISETP.GT.U32.AND P1, PT, R0, 0xff, PT ;  /* 0x000000ff0000780c */ /* 0x000fe40003f24070 */
[----:B------:R-:W-:Y:S01]  /*0420*/  ISETP.GT.U32.AND P0, PT, R5, 0x7, PT ;  /* 0x000000070500780c */ /* 0x000fe20003f04070 */
[----:B0-----:R-:W-:Y:S02]  /*0430*/  FFMA R15, R12, R15, R14 ;  /* 0x0000000f0c0f7223 */ /* 0x001fe4000000000e */
[----:B------:R-:W0:Y:S02]  /*0440*/  LDS R14, [R6+0x280] ;  /* 0x00028000060e7984 */ /* 0x000e240000000800 */
[----:B--2---:R-:W-:Y:S02]  /*0450*/  FFMA R20, R8, R13, R15 ;  /* 0x0000000d08147223 */ /* 0x004fe4000000000f */
[----:B------:R-:W2:Y:S04]  /*0460*/  LDS R15, [R6+0x300] ;  /* 0x00030000060f7984 */ /* 0x000ea80000000800 */
[----:B------:R-:W3:Y:S01]  /*0470*/  @!P1 LDC.64 R12, c[0x0][0x388] ;  /* 0x0000e200ff0c9b82 */ /* 0x000ee20000000a00 */
[----:B------:R-:W4:Y:S07]  /*0480*/  LDS R8, [R6+0x380] ;  /* 0x0003800006087984 */ /* 0x000f2e0000000800 */
[----:B------:R-:W-:Y:S06]  /*0490*/  BAR.SYNC.DEFER_BLOCKING 0x0 ;  /* 0x0000000000007b1d */ /* 0x000fec0000010000 */
[----:B------:R3:W5:Y:S02]  /*04a0*/  @!P0 LDG.E R22, desc[UR10][R28.64+0x20] ;  /* 0x0000200a1c168981 */ /* 0x000764000c1e1900 */
[----:B---3--:R-:W-:-:S05]  /*04b0*/  @!P1 IMAD.WIDE R28, R21, 0x4, R12 ;  /* 0x00000004151c9825 */ /* 0x008fca00078e020c */
[----:B------:R-:W3:Y:S01]  /*04c0*/  @!P1 LDG.E R24, desc[UR10][R28.64] ;  /* 0x0000000a1c189981 */ /* 0x000ee2000c1e1900 */
[----:B0-----:R-:W-:-:S04]  /*04d0*/  FFMA R14, R14, R9, R20 ;  /* 0x000000090e0e7223 */ /* 0x001fc80000000014 */
[----:B--2---:R-:W-:-:S04]  /*04e0*/  FFMA R20, R15, R10, R14 ;  /* 0x0000000a0f147223 */ /* 0x004fc8000000000e */
[----:B----4-:R-:W-:Y:S01]  /*04f0*/  FFMA R11, R8, R11, R20 ;  /* 0x0000000b080b7223 */ /* 0x010fe20000000014 */
[----:B------:R-:W-:-:S04]  /*0500*/  UIADD3 UR4, UPT, UPT, UR4, 0x2, URZ ;  /* 0x0000000204047890 */ /* 0x000fc8000fffe0ff */
[----:B------:R-:W-:Y:S01]  /*0510*/  UISETP.NE.AND UP0, UPT, UR4, URZ, UPT ;  /* 0x000000ff0400728c */ /* 0x000fe2000bf05270 */
[----:B------:R-:W-:Y:S02]  /*0520*/  IADD3 R19, PT, PT, R19, 0x10, RZ ;  /* 0x0000001013137810 */ /* 0x000fe40007ffe0ff */
[C---:B-1----:R-:W-:Y:S02]  /*0530*/  LEA R23, R18.reuse, R23, 0x4 ;  /* 0x0000001712177211 */ /* 0x042fe400078e20ff */
[----:B------:R-:W-:Y:S01]  /*0540*/  LEA R21, R18, R21, 0x4 ;  /* 0x0000001512157211 */ /* 0x000fe200078e20ff */
[----:B-----5:R-:W-:Y:S04]  /*0550*/  @!P0 STS [R16], R22 ;  /* 0x0000001610008388 */ /* 0x020fe80000000800 */
[----:B---3--:R-:W-:Y:S01]  /*0560*/  @!P1 STS [R17], R24 ;  /* 0x0000001811009388 */ /* 0x008fe20000000800 */
[----:B------:R-:W-:Y:S06]  /*0570*/  BAR.SYNC.DEFER_BLOCKING 0x0 ;  /* 0x0000000000007b1d */ /* 0x000fec0000010000 */
[----:B------:R-:W-:Y:S04]  /*0580*/  LDS R9, [R6] ;  /* 0x0000000006097984 */ /* 0x000fe80000000800 */
[----:B------:R-:W0:Y:S04]  /*0590*/  LDS.128 R12, [R4] ;  /* 0x00000000040c7984 */ /* 0x000e280000000c00 */
[----:B------:R-:W1:Y:S04]  /*05a0*/  LDS R29, [R6+0x80] ;  /* 0x00008000061d7984 */ /* 0x000e680000000800 */
[----:B------:R-:W2:Y:S04]  /*05b0*/  LDS R10, [R6+0x100] ;  /* 0x00010000060a7984 */ /* 0x000ea80000000800 */
[----:B------:R-:W3:Y:S01]  /*05c0*/  LDS R20, [R6+0x180] ;  /* 0x0001800006147984 */ /* 0x000ee20000000800 */
[----:B0-----:R-:W-:-:S04]  /*05d0*/  FFMA R12, R12, R9, R11 ;  /* 0x000000090c0c7223 */ /* 0x001fc8000000000b */
[----:B-1----:R-:W-:Y:S02]  /*05e0*/  FFMA R29, R29, R13, R12 ;  /* 0x0000000d1d1d7223 */ /* 0x002fe4000000000c */
[----:B------:R-:W-:Y:S02]  /*05f0*/  LDS R13, [R6+0x200] ;  /* 0x00020000060d7984 */ /* 0x000fe40000000800 */
[----:B--2---:R-:W-:Y:S02]  /*0600*/  FFMA R29, R10, R14, R29 ;  /* 0x0000000e0a1d7223 */ /* 0x004fe4000000001d */
[----:B------:R-:W0:Y:S04]  /*0610*/  LDS.128 R8, [R4+0x10] ;  /* 0x0000100004087984 */ /* 0x000e280000000c00 */
[----:B------:R-:W1:Y:S01]  /*0620*/  LDS R12, [R6+0x280] ;  /* 0x00028000060c7984 */ /* 0x000e620000000800 */
[----:B---3--:R-:W-:-:S03]  /*0630*/  FFMA R15, R20, R15, R29 ;  /* 0x0000000f140f7223 */ /* 0x008fc6000000001d */
[----:B------:R-:W2:Y:S04]  /*0640*/  LDS R14, [R6+0x300] ;  /* 0x00030000060e7984 */ /* 0x000ea80000000800 */
[----:B------:R-:W3:Y:S01]  /*0650*/  LDS R29, [R6+0x380] ;  /* 0x00038000061d7984 */ /* 0x000ee20000000800 */
[----:B0-----:R-:W-:-:S04]  /*0660*/  FFMA R8, R8, R13, R15 ;  /* 0x0000000d08087223 */ /* 0x001fc8000000000f */
[----:B-1----:R-:W-:-:S04]  /*0670*/  FFMA R9, R12, R9, R8 ;  /* 0x000000090c097223 */ /* 0x002fc80000000008 */
[----:B--2---:R-:W-:-:S04]  /*0680*/  FFMA R10, R14, R10, R9 ;  /* 0x0000000a0e0a7223 */ /* 0x004fc80000000009 */
[----:B---3--:R-:W-:Y:S01]  /*0690*/  FFMA R11, R29, R11, R10 ;  /* 0x0000000b1d0b7223 */ /* 0x008fe2000000000a */
[----:B------:R-:W-:Y:S06]  /*06a0*/  BAR.SYNC.DEFER_BLOCKING 0x0 ;  /* 0x0000000000007b1d */ /* 0x000fec0000010000 */
[----:B------:R-:W-:Y:S05]  /*06b0*/  BRA.U UP0, `(.L_x_2) ;  /* 0xfffffffd00047547 */ /* 0x000fea000b83ffff */
[----:B------:R-:W-:-:S04]  /*06c0*/  USHF.L.U32 UR4, UR7, 0x3, URZ ;  /* 0x0000000307047899 */ /* 0x000fc800080006ff */
[----:B------:R-:W-:-:S12]  /*06d0*/  ULOP3.LUT UR4, UR4, 0x7ffffff0, URZ, 0xc0, !UPT ;  /* 0x7ffffff004047892 */ /* 0x000fd8000f8ec0ff */
.L_x_1:
[----:B------:R-:W-:-:S04]  /*06e0*/  ULOP3.LUT UR5, UR7, 0x1, URZ, 0xc0, !UPT ;  /* 0x0000000107057892 */ /* 0x000fc8000f8ec0ff */
[----:B------:R-:W-:-:S09]  /*06f0*/  UISETP.NE.U32.AND UP0, UPT, UR5, 0x1, UPT ;  /* 0x000000010500788c */ /* 0x000fd2000bf05070 */
[----:B------:R-:W-:Y:S05]  /*0700*/  BRA.U UP0, `(.L_x_0) ;  /* 0x0000000100887547 */ /* 0x000fea000b800000 */
[----:B------:R-:W-:Y:S02]  /*0710*/  ISETP.GT.U32.AND P1, PT, R0, 0xff, PT ;  /* 0x000000ff0000780c */ /* 0x000fe40003f24070 */
[----:B------:R-:W-:-:S11]  /*0720*/  ISETP.GT.U32.AND P0, PT, R5, 0x7, PT ;  /* 0x000000070500780c */ /* 0x000fd60003f04070 */
[----:B------:R-:W0:Y:S01]  /*0730*/  @!P1 LDC R5, c[0x0][0x39c] ;  /* 0x0000e700ff059b82 */ /* 0x000e220000000800 */
[----:B------:R-:W-:Y:S02]  /*0740*/  @!P1 IADD3 R0, PT, PT, R25, UR4, RZ ;  /* 0x0000000419009c10 */ /* 0x000fe4000fffe0ff */
[----:B------:R-:W-:-:S05]  /*0750*/  @!P0 IADD3 R19, PT, PT, R7, UR4, RZ ;  /* 0x0000000407138c10 */ /* 0x000fca000fffe0ff */
[----:B------:R-:W1:Y:S08]  /*0760*/  @!P0 LDC.64 R12, c[0x0][0x380] ;  /* 0x0000e000ff0c8b82 */ /* 0x000e700000000a00 */
[----:B------:R-:W2:Y:S01]  /*0770*/  @!P1 LDC.64 R8, c[0x0][0x388] ;  /* 0x0000e200ff089b82 */ /* 0x000ea20000000a00 */
[----:B0-----:R-:W-:Y:S02]  /*0780*/  @!P1 IMAD R5, R0, R5, R3 ;  /* 0x0000000500059224 */ /* 0x001fe400078e0203 */
[----:B-1----:R-:W-:-:S06]  /*0790*/  @!P0 IMAD.WIDE R18, R19, 0x4, R12 ;  /* 0x0000000413128825 */ /* 0x002fcc00078e020c */
[----:B------:R-:W3:Y:S01]  /*07a0*/  @!P0 LDG.E R19, desc[UR10][R18.64] ;  /* 0x0000000a12138981 */ /* 0x000ee2000c1e1900 */
[----:B--2---:R-:W-:-:S06]  /*07b0*/  @!P1 IMAD.WIDE R8, R5, 0x4, R8 ;  /* 0x0000000405089825 */ /* 0x004fcc00078e0208 */
[----:B------:R-:W2:Y:S04]  /*07c0*/  @!P1 LDG.E R8, desc[UR10][R8.64] ;  /* 0x0000000a08089981 */ /* 0x000ea8000c1e1900 */
[----:B---3--:R-:W-:Y:S04]  /*07d0*/  @!P0 STS [R16], R19 ;  /* 0x0000001310008388 */ /* 0x008fe80000000800 */
[----:B--2---:R-:W-:Y:S01]  /*07e0*/  @!P1 STS [R17], R8 ;  /* 0x0000000811009388 */ /* 0x004fe20000000800 */
[----:B------:R-:W-:Y:S06]  /*07f0*/  BAR.SYNC.DEFER_BLOCKING 0x0 ;  /* 0x0000000000007b1d */ /* 0x000fec0000010000 */
[----:B------:R-:W-:Y:S04]  /*0800*/  LDS R0, [R6] ;  /* 0x0000000006007984 */ /* 0x000fe80000000800 */
[----:B------:R-:W0:Y:S04]  /*0810*/  LDS.128 R12, [R4] ;  /* 0x00000000040c7984 */ /* 0x000e280000000c00 */
[----:B------:R-:W1:Y:S04]  /*0820*/  LDS R5, [R6+0x80] ;  /* 0x0000800006057984 */ /* 0x000e680000000800 */
[----:B------:R-:W2:Y:S04]  /*0830*/  LDS R10, [R6+0x100] ;  /* 0x00010000060a7984 */ /* 0x000ea80000000800 */
[----:B------:R-:W3:Y:S04]  /*0840*/  LDS R7, [R6+0x180] ;  /* 0x0001800006077984 */ /* 0x000ee80000000800 */
[----:B------:R-:W-:Y:S04]  /*0850*/  LDS R24, [R6+0x200] ;  /* 0x0002000006187984 */ /* 0x000fe80000000800 */
[----:B------:R-:W4:Y:S04]  /*0860*/  LDS.128 R20, [R4+0x10] ;  /* 0x0000100004147984 */ /* 0x000f280000000c00 */
[----:B------:R-:W5:Y:S04]  /*0870*/  LDS R9, [R6+0x280] ;  /* 0x0002800006097984 */ /* 0x000f680000000800 */
[----:B------:R-:W5:Y:S04]  /*0880*/  LDS R16, [R6+0x300] ;  /* 0x0003000006107984 */ /* 0x000f680000000800 */
[----:B------:R-:W5:Y:S01]  /*0890*/  LDS R17, [R6+0x380] ;  /* 0x0003800006117984 */ /* 0x000f620000000800 */
[----:B0-----:R-:W-:-:S04]  /*08a0*/  FFMA R0, R12, R0, R11 ;  /* 0x000000000c007223 */ /* 0x001fc8000000000b */
[----:B-1----:R-:W-:-:S04]  /*08b0*/  FFMA R5, R5, R13, R0 ;  /* 0x0000000d05057223 */ /* 0x002fc80000000000 */
[----:B--2---:R-:W-:-:S04]  /*08c0*/  FFMA R10, R10, R14, R5 ;  /* 0x0000000e0a0a7223 */ /* 0x004fc80000000005 */
[----:B---3--:R-:W-:-:S04]  /*08d0*/  FFMA R7, R7, R15, R10 ;  /* 0x0000000f07077223 */ /* 0x008fc8000000000a */
[----:B----4-:R-:W-:-:S04]  /*08e0*/  FFMA R20, R20, R24, R7 ;  /* 0x0000001814147223 */ /* 0x010fc80000000007 */
[----:B-----5:R-:W-:-:S04]  /*08f0*/  FFMA R9, R9, R21, R20 ;  /* 0x0000001509097223 */ /* 0x020fc80000000014 */
[----:B------:R-:W-:-:S04]  /*0900*/  FFMA R16, R16, R22, R9 ;  /* 0x0000001610107223 */ /* 0x000fc80000000009 */
[----:B------:R-:W-:Y:S01]  /*0910*/  FFMA R11, R17, R23, R16 ;  /* 0x00000017110b7223 */ /* 0x000fe20000000010 */
[----:B------:R-:W-:Y:S06]  /*0920*/  BAR.SYNC.DEFER_BLOCKING 0x0 ;  /* 0x0000000000007b1d */ /* 0x000fec0000010000 */
.L_x_0:
[----:B------:R-:W0:Y:S01]  /*0930*/  LDC.64 R4, c[0x0][0x390] ;  /* 0x0000e400ff047b82 */ /* 0x000e220000000a00 */
[----:B------:R-:W1:Y:S02]  /*0940*/  LDCU UR4, c[0x0][0x39c] ;  /* 0x00007380ff0477ac */ /* 0x000e640008000800 */
[----:B-1----:R-:W-:-:S04]  /*0950*/  IMAD R3, R2, UR4, R3 ;  /* 0x0000000402037c24 */ /* 0x002fc8000f8e0203 */
[----:B0-----:R-:W-:-:S05]  /*0960*/  IMAD.WIDE R2, R3, 0x4, R4 ;  /* 0x0000000403027825 */ /* 0x001fca00078e0204 */
[----:B------:R-:W-:Y:S01]  /*0970*/  STG.E desc[UR10][R2.64], R11 ;  /* 0x0000000b02007986 */ /* 0x000fe2000c10190a */
[----:B------:R-:W-:Y:S05]  /*0980*/  EXIT ;  /* 0x000000000000794d */ /* 0x000fea0003800000 */
.L_x_3:
[----:B------:R-:W-:-:S00]  /*0990*/  BRA `(.L_x_3) ;  /* 0xfffffffc00fc7947 */ /* 0x000fc0000383ffff */
[----:B------:R-:W-:-:S00]  /*09a0*/  NOP ;  /* 0x0000000000007918 */ /* 0x000fc00000000000 */
        /* <DEDUP_REMOVED lines=13> */
.L_x_4:


//--------------------- .nv.shared._Z4gemmILi32ELi32ELi8EEvPfS0_S0_iii --------------------------
	.section	.nv.shared._Z4gemmILi32ELi32ELi8EEvPfS0_S0_iii,"aw",@nobits
	.sectionflags	@""
	.align	4
.nv.shared._Z4gemmILi32ELi32ELi8EEvPfS0_S0_iii:
	.zero		3072


//--------------------- .nv.shared.reserved.0     --------------------------
	.section	.nv.shared.reserved.0,"aw",@nobits
	.weak		__nv_reservedSMEM_offset_0_alias
	.size		__nv_reservedSMEM_offset_0_alias, 0, 64
	.other		__nv_reservedSMEM_offset_0_alias,@"STO_CUDA_RESERVED_SHARED STV_DEFAULT"
__nv_reservedSMEM_offset_0_alias:
	.zero		0
	.zero		64


//--------------------- .nv.constant0._Z4gemmILi32ELi32ELi8EEvPfS0_S0_iii --------------------------
	.section	.nv.constant0._Z4gemmILi32ELi32ELi8EEvPfS0_S0_iii,"a",@progbits
	.sectionflags	@""
	.align	4
.nv.constant0._Z4gemmILi32ELi32ELi8EEvPfS0_S0_iii:
	.zero		932


//--------------------- SYMBOLS --------------------------

	.type		.nv.reservedSmem.offset0,@object
	.size		.nv.reservedSmem.offset0,0x4
	.type		.nv.reservedSmem.cap,@object
	.size		.nv.reservedSmem.cap,0x4
